	.headerflags	@"EF_CUDA_TEXMODE_UNIFIED EF_CUDA_64BIT_ADDRESS EF_CUDA_ACCELERATORS EF_CUDA_SM90 EF_CUDA_VIRTUAL_SM(EF_CUDA_SM90)"
	.elftype	@"ET_EXEC"


//--------------------- .nv.info                  --------------------------
	.section	.nv.info,"",@"SHT_CUDA_INFO"
	.align	4


	//----- nvinfo : EIATTR_REGCOUNT
	.align		4
        /*0000*/ 	.byte	0x04, 0x2f
        /*0002*/ 	.short	(.L_3 - .L_2)
	.align		4
.L_2:
        /*0004*/ 	.word	index@(triton_poi_fused__native_batch_norm_legit_no_training_relu_threshold_backward_26)
        /*0008*/ 	.word	0x00000010


	//----- nvinfo : EIATTR_MIN_STACK_SIZE
	.align		4
.L_3:
        /*000c*/ 	.byte	0x04, 0x12
        /*000e*/ 	.short	(.L_5 - .L_4)
	.align		4
.L_4:
        /*0010*/ 	.word	index@(triton_poi_fused__native_batch_norm_legit_no_training_relu_threshold_backward_26)
        /*0014*/ 	.word	0x00000000


	//----- nvinfo : EIATTR_FRAME_SIZE
	.align		4
.L_5:
        /*0018*/ 	.byte	0x04, 0x11
        /*001a*/ 	.short	(.L_7 - .L_6)
	.align		4
.L_6:
        /*001c*/ 	.word	index@(triton_poi_fused__native_batch_norm_legit_no_training_relu_threshold_backward_26)
        /*0020*/ 	.word	0x00000000


	//----- nvinfo : EIATTR_MIN_STACK_SIZE
	.align		4
.L_7:
        /*0024*/ 	.byte	0x04, 0x12
        /*0026*/ 	.short	(.L_9 - .L_8)
	.align		4
.L_8:
        /*0028*/ 	.word	index@(triton_poi_fused__native_batch_norm_legit_no_training_relu_threshold_backward_26)
        /*002c*/ 	.word	0x00000000
.L_9:


//--------------------- .nv.info.triton_poi_fused__native_batch_norm_legit_no_training_relu_threshold_backward_26 --------------------------
	.section	.nv.info.triton_poi_fused__native_batch_norm_legit_no_training_relu_threshold_backward_26,"",@"SHT_CUDA_INFO"
	.sectionflags	@""
	.align	4


	//----- nvinfo : EIATTR_CUDA_API_VERSION
	.align		4
        /*0000*/ 	.byte	0x04, 0x37
        /*0002*/ 	.short	(.L_11 - .L_10)
.L_10:
        /*0004*/ 	.word	0x0000007c


	//----- nvinfo : EIATTR_KPARAM_INFO
	.align		4
.L_11:
        /*0008*/ 	.byte	0x04, 0x17
        /*000a*/ 	.short	(.L_13 - .L_12)
.L_12:
        /*000c*/ 	.word	0x00000000
        /*0010*/ 	.short	0x0007
        /*0012*/ 	.short	0x0038
        /*0014*/ 	.byte	0x00, 0xf0, 0x11, 0x00


	//----- nvinfo : EIATTR_KPARAM_INFO
	.align		4
.L_13:
        /*0018*/ 	.byte	0x04, 0x17
        /*001a*/ 	.short	(.L_15 - .L_14)
.L_14:
        /*001c*/ 	.word	0x00000000
        /*0020*/ 	.short	0x0006
        /*0022*/ 	.short	0x0030
        /*0024*/ 	.byte	0x00, 0xf4, 0x21, 0x00


	//----- nvinfo : EIATTR_KPARAM_INFO
	.align		4
.L_15:
        /*0028*/ 	.byte	0x04, 0x17
        /*002a*/ 	.short	(.L_17 - .L_16)
.L_16:
        /*002c*/ 	.word	0x00000000
        /*0030*/ 	.short	0x0005
        /*0032*/ 	.short	0x0028
        /*0034*/ 	.byte	0x00, 0xf4, 0x21, 0x00


	//----- nvinfo : EIATTR_KPARAM_INFO
	.align		4
.L_17:
        /*0038*/ 	.byte	0x04, 0x17
        /*003a*/ 	.short	(.L_19 - .L_18)
.L_18:
        /*003c*/ 	.word	0x00000000
        /*0040*/ 	.short	0x0004
        /*0042*/ 	.short	0x0020
        /*0044*/ 	.byte	0x00, 0xf4, 0x21, 0x00


	//----- nvinfo : EIATTR_KPARAM_INFO
	.align		4
.L_19:
        /*0048*/ 	.byte	0x04, 0x17
        /*004a*/ 	.short	(.L_21 - .L_20)
.L_20:
        /*004c*/ 	.word	0x00000000
        /*0050*/ 	.short	0x0003
        /*0052*/ 	.short	0x0018
        /*0054*/ 	.byte	0x00, 0xf4, 0x21, 0x00


	//----- nvinfo : EIATTR_KPARAM_INFO
	.align		4
.L_21:
        /*0058*/ 	.byte	0x04, 0x17
        /*005a*/ 	.short	(.L_23 - .L_22)
.L_22:
        /*005c*/ 	.word	0x00000000
        /*0060*/ 	.short	0x0002
        /*0062*/ 	.short	0x0010
        /*0064*/ 	.byte	0x00, 0xf4, 0x21, 0x00


	//----- nvinfo : EIATTR_KPARAM_INFO
	.align		4
.L_23:
        /*0068*/ 	.byte	0x04, 0x17
        /*006a*/ 	.short	(.L_25 - .L_24)
.L_24:
        /*006c*/ 	.word	0x00000000
        /*0070*/ 	.short	0x0001
        /*0072*/ 	.short	0x0008
        /*0074*/ 	.byte	0x00, 0xf4, 0x21, 0x00


	//----- nvinfo : EIATTR_KPARAM_INFO
	.align		4
.L_25:
        /*0078*/ 	.byte	0x04, 0x17
        /*007a*/ 	.short	(.L_27 - .L_26)
.L_26:
        /*007c*/ 	.word	0x00000000
        /*0080*/ 	.short	0x0000
        /*0082*/ 	.short	0x0000
        /*0084*/ 	.byte	0x00, 0xf4, 0x21, 0x00


	//----- nvinfo : EIATTR_SPARSE_MMA_MASK
	.align		4
.L_27:
        /*0088*/ 	.byte	0x03, 0x50
        /*008a*/ 	.short	0x0000


	//----- nvinfo : EIATTR_MAXREG_COUNT
	.align		4
        /*008c*/ 	.byte	0x03, 0x1b
        /*008e*/ 	.short	0x00ff


	//----- nvinfo : EIATTR_EXIT_INSTR_OFFSETS
	.align		4
        /*0090*/ 	.byte	0x04, 0x1c
        /*0092*/ 	.short	(.L_29 - .L_28)


	//   ....[0]....
.L_28:
        /*0094*/ 	.word	0x00000350


	//----- nvinfo : EIATTR_REQNTID
	.align		4
.L_29:
        /*0098*/ 	.byte	0x04, 0x10
        /*009a*/ 	.short	(.L_31 - .L_30)
.L_30:
        /*009c*/ 	.word	0x00000080
        /*00a0*/ 	.word	0x00000001
        /*00a4*/ 	.word	0x00000001


	//----- nvinfo : EIATTR_CBANK_PARAM_SIZE
	.align		4
.L_31:
        /*00a8*/ 	.byte	0x03, 0x19
        /*00aa*/ 	.short	0x003c


	//----- nvinfo : EIATTR_PARAM_CBANK
	.align		4
        /*00ac*/ 	.byte	0x04, 0x0a
        /*00ae*/ 	.short	(.L_33 - .L_32)
	.align		4
.L_32:
        /*00b0*/ 	.word	index@(.nv.constant0.triton_poi_fused__native_batch_norm_legit_no_training_relu_threshold_backward_26)
        /*00b4*/ 	.short	0x0210
        /*00b6*/ 	.short	0x003c


	//----- nvinfo : EIATTR_SW_WAR
	.align		4
.L_33:
        /*00b8*/ 	.byte	0x04, 0x36
        /*00ba*/ 	.short	(.L_35 - .L_34)
.L_34:
        /*00bc*/ 	.word	0x00000008
.L_35:


//--------------------- .nv.callgraph             --------------------------
	.section	.nv.callgraph,"",@"SHT_CUDA_CALLGRAPH"
	.align	4
	.sectionentsize	8
	.align		4
        /*0000*/ 	.word	0x00000000
	.align		4
        /*0004*/ 	.word	0xffffffff
	.align		4
        /*0008*/ 	.word	0x00000000
	.align		4
        /*000c*/ 	.word	0xfffffffe
	.align		4
        /*0010*/ 	.word	0x00000000
	.align		4
        /*0014*/ 	.word	0xfffffffd
	.align		4
        /*0018*/ 	.word	0x00000000
	.align		4
        /*001c*/ 	.word	0xfffffffc


//--------------------- .nv.constant4             --------------------------
	.section	.nv.constant4,"a",@progbits
	.align	8
	.align		8
.nv.constant4:
        /*0000*/ 	.dword	_$_str
	.align		8
        /*0008*/ 	.dword	_$_str_$_2


//--------------------- .text.triton_poi_fused__native_batch_norm_legit_no_training_relu_threshold_backward_26 --------------------------
	.section	.text.triton_poi_fused__native_batch_norm_legit_no_training_relu_threshold_backward_26,"ax",@progbits
	.align	128
        .global         triton_poi_fused__native_batch_norm_legit_no_training_relu_threshold_backward_26
        .type           triton_poi_fused__native_batch_norm_legit_no_training_relu_threshold_backward_26,@function
        .size           triton_poi_fused__native_batch_norm_legit_no_training_relu_threshold_backward_26,(.L_x_1 - triton_poi_fused__native_batch_norm_legit_no_training_relu_threshold_backward_26)
        .other          triton_poi_fused__native_batch_norm_legit_no_training_relu_threshold_backward_26,@"STO_CUDA_ENTRY STV_DEFAULT"
triton_poi_fused__native_batch_norm_legit_no_training_relu_threshold_backward_26:
.text.triton_poi_fused__native_batch_norm_legit_no_training_relu_threshold_backward_26:
[----:B------:R-:W-:Y:S01]  /*0000*/  LDC R1, c[0x0][0x28] ;  /* 0x00000a00ff017b82 */ /* 0x000fe20000000800 */
[----:B------:R-:W1:Y:S07]  /*0010*/  S2R R0, SR_TID.X ;  /* 0x0000000000007919 */ /* 0x000e6e0000002100 */
[----:B------:R-:W2:Y:S01]  /*0020*/  LDC.64 R6, c[0x0][0x220] ;  /* 0x00008800ff067b82 */ /* 0x000ea20000000a00 */
[----:B------:R-:W-:Y:S01]  /*0030*/  ULDC.64 UR4, c[0x0][0x208] ;  /* 0x0000820000047ab9 */ /* 0x000fe20000000a00 */
[----:B------:R-:W-:Y:S01]  /*0040*/  ULDC.64 UR6, c[0x0][0x240] ;  /* 0x0000900000067ab9 */ /* 0x000fe20000000a00 */
[----:B------:R-:W3:Y:S05]  /*0050*/  S2R R3, SR_CTAID.X ;  /* 0x0000000000037919 */ /* 0x000eea0000002500 */
[----:B------:R-:W4:Y:S08]  /*0060*/  LDC.64 R4, c[0x0][0x218] ;  /* 0x00008600ff047b82 */ /* 0x000f300000000a00 */
[----:B------:R-:W5:Y:S08]  /*0070*/  LDC.64 R8, c[0x0][0x228] ;  /* 0x00008a00ff087b82 */ /* 0x000f700000000a00 */
[----:B------:R-:W5:Y:S01]  /*0080*/  LDC.64 R10, c[0x0][0x230] ;  /* 0x00008c00ff0a7b82 */ /* 0x000f620000000a00 */
[----:B-1----:R-:W-:-:S02]  /*0090*/  LOP3.LUT R0, R0, 0x7f, RZ, 0xc0, !PT ;  /* 0x0000007f00007812 */ /* 0x002fc400078ec0ff */
[----:B---3--:R-:W-:-:S03]  /*00a0*/  SHF.R.S32.HI R2, RZ, 0x18, R3 ;  /* 0x00000018ff027819 */ /* 0x008fc60000011403 */
[----:B------:R-:W-:Y:S01]  /*00b0*/  IMAD R0, R3, 0x80, R0 ;  /* 0x0000008003007824 */ /* 0x000fe200078e0200 */
[----:B------:R-:W-:-:S04]  /*00c0*/  SGXT R3, R2, 0x1 ;  /* 0x000000010203781a */ /* 0x000fc80000000200 */
[----:B------:R-:W-:-:S04]  /*00d0*/  LEA.HI R3, R3, R0, RZ, 0x6 ;  /* 0x0000000003037211 */ /* 0x000fc800078f30ff */
[----:B------:R-:W-:-:S04]  /*00e0*/  SHF.R.S32.HI R3, RZ, 0x6, R3 ;  /* 0x00000006ff037819 */ /* 0x000fc80000011403 */
[----:B------:R-:W-:-:S04]  /*00f0*/  LEA.HI R2, R3, R3, RZ, 0x7 ;  /* 0x0000000303027211 */ /* 0x000fc800078f38ff */
[----:B------:R-:W-:-:S04]  /*0100*/  LOP3.LUT R2, R2, 0xffffff80, RZ, 0xc0, !PT ;  /* 0xffffff8002027812 */ /* 0x000fc800078ec0ff */
[----:B------:R-:W-:Y:S02]  /*0110*/  IADD3 R13, R3, -R2, RZ ;  /* 0x80000002030d7210 */ /* 0x000fe40007ffe0ff */
[----:B------:R-:W1:Y:S03]  /*0120*/  LDC.64 R2, c[0x0][0x210] ;  /* 0x00008400ff027b82 */ /* 0x000e660000000a00 */
[----:B--2---:R-:W-:-:S06]  /*0130*/  IMAD.WIDE R6, R13, 0x4, R6 ;  /* 0x000000040d067825 */ /* 0x004fcc00078e0206 */
[----:B------:R-:W2:Y:S01]  /*0140*/  LDG.E.EL R6, desc[UR4][R6.64] ;  /* 0x0000000406067981 */ /* 0x000ea2000c2e1900 */
[----:B----4-:R-:W-:-:S06]  /*0150*/  IMAD.WIDE R4, R13, 0x4, R4 ;  /* 0x000000040d047825 */ /* 0x010fcc00078e0204 */
[----:B------:R3:W4:Y:S01]  /*0160*/  LDG.E.EL R5, desc[UR4][R4.64] ;  /* 0x0000000404057981 */ /* 0x000722000c2e1900 */
[----:B-1----:R-:W-:-:S06]  /*0170*/  IMAD.WIDE R2, R0, 0x4, R2 ;  /* 0x0000000400027825 */ /* 0x002fcc00078e0202 */
[----:B------:R-:W4:Y:S01]  /*0180*/  LDG.E R2, desc[UR4][R2.64] ;  /* 0x0000000402027981 */ /* 0x000f22000c1e1900 */
[----:B-----5:R-:W-:-:S04]  /*0190*/  IMAD.WIDE R8, R13, 0x4, R8 ;  /* 0x000000040d087825 */ /* 0x020fc800078e0208 */
[----:B0-----:R-:W-:Y:S02]  /*01a0*/  IMAD.WIDE R10, R13, 0x4, R10 ;  /* 0x000000040d0a7825 */ /* 0x001fe400078e020a */
[----:B------:R-:W5:Y:S04]  /*01b0*/  LDG.E.EL R8, desc[UR4][R8.64] ;  /* 0x0000000408087981 */ /* 0x000f68000c2e1900 */
[----:B------:R-:W5:Y:S01]  /*01c0*/  LDG.E.EL R11, desc[UR4][R10.64] ;  /* 0x000000040a0b7981 */ /* 0x000f62000c2e1900 */
[----:B---3--:R-:W-:Y:S02]  /*01d0*/  IMAD.MOV.U32 R4, RZ, RZ, 0x3e800000 ;  /* 0x3e800000ff047424 */ /* 0x008fe400078e00ff */
[----:B--2---:R-:W-:-:S04]  /*01e0*/  FADD R6, R6, 9.9999997473787516356e-06 ;  /* 0x3727c5ac06067421 */ /* 0x004fc80000000000 */
[----:B------:R-:W0:Y:S02]  /*01f0*/  MUFU.SQRT R7, R6 ;  /* 0x0000000600077308 */ /* 0x000e240000002000 */
[C---:B0-----:R-:W-:Y:S02]  /*0200*/  FSETP.GT.AND P0, PT, R7.reuse, 8.50705917302346158658e+37, PT ;  /* 0x7e8000000700780b */ /* 0x041fe40003f04000 */
[----:B------:R-:W-:-:S11]  /*0210*/  FSETP.GEU.AND P1, PT, R7, 1.175494350822287508e-38, PT ;  /* 0x008000000700780b */ /* 0x000fd60003f2e000 */
[----:B------:R-:W-:-:S04]  /*0220*/  @P0 FMUL R7, R7, 0.25 ;  /* 0x3e80000007070820 */ /* 0x000fc80000400000 */
[----:B------:R-:W-:-:S06]  /*0230*/  @!P1 FMUL R7, R7, 16777216 ;  /* 0x4b80000007079820 */ /* 0x000fcc0000400000 */
[----:B------:R-:W0:Y:S01]  /*0240*/  MUFU.RCP R7, R7 ;  /* 0x0000000700077308 */ /* 0x000e220000001000 */
[----:B------:R-:W-:Y:S01]  /*0250*/  FSEL R4, R4, 1, P0 ;  /* 0x3f80000004047808 */ /* 0x000fe20000000000 */
[----:B----4-:R-:W-:Y:S02]  /*0260*/  FADD R5, R2, -R5 ;  /* 0x8000000502057221 */ /* 0x010fe40000000000 */
[----:B------:R-:W1:Y:S02]  /*0270*/  LDC.64 R2, c[0x0][0x238] ;  /* 0x00008e00ff027b82 */ /* 0x000e640000000a00 */
[----:B------:R-:W-:-:S04]  /*0280*/  @!P1 FMUL R4, R4, 16777216 ;  /* 0x4b80000004049820 */ /* 0x000fc80000400000 */
[----:B0-----:R-:W-:-:S04]  /*0290*/  FMUL R4, R7, R4 ;  /* 0x0000000407047220 */ /* 0x001fc80000400000 */
[----:B------:R-:W-:-:S04]  /*02a0*/  FMUL R4, R5, R4 ;  /* 0x0000000405047220 */ /* 0x000fc80000400000 */
[----:B-----5:R-:W-:-:S05]  /*02b0*/  FFMA R4, R8, R4, R11 ;  /* 0x0000000408047223 */ /* 0x020fca000000000b */
[----:B------:R-:W-:-:S04]  /*02c0*/  FSETP.GEU.AND P0, PT, R4, RZ, PT ;  /* 0x000000ff0400720b */ /* 0x000fc80003f0e000 */
[----:B------:R-:W-:Y:S02]  /*02d0*/  FSEL R7, R4, RZ, P0 ;  /* 0x000000ff04077208 */ /* 0x000fe40000000000 */
[----:B------:R-:W-:Y:S02]  /*02e0*/  IADD3 R4, P1, R0, UR6, RZ ;  /* 0x0000000600047c10 */ /* 0x000fe4000ff3e0ff */
[----:B------:R-:W-:Y:S01]  /*02f0*/  FSETP.GTU.AND P0, PT, R7, RZ, PT ;  /* 0x000000ff0700720b */ /* 0x000fe20003f0c000 */
[C---:B-1----:R-:W-:Y:S01]  /*0300*/  IMAD.WIDE R2, R0.reuse, 0x4, R2 ;  /* 0x0000000400027825 */ /* 0x042fe200078e0202 */
[----:B------:R-:W-:Y:S02]  /*0310*/  LEA.HI.X.SX32 R5, R0, UR7, 0x1, P1 ;  /* 0x0000000700057c11 */ /* 0x000fe400088f0eff */
[----:B------:R-:W-:Y:S02]  /*0320*/  SEL R9, RZ, 0x1, P0 ;  /* 0x00000001ff097807 */ /* 0x000fe40000000000 */
[----:B------:R-:W-:Y:S04]  /*0330*/  STG.E desc[UR4][R2.64], R7 ;  /* 0x0000000702007986 */ /* 0x000fe8000c101904 */
[----:B------:R-:W-:Y:S01]  /*0340*/  STG.E.U8 desc[UR4][R4.64], R9 ;  /* 0x0000000904007986 */ /* 0x000fe2000c101104 */
[----:B------:R-:W-:Y:S05]  /*0350*/  EXIT ;  /* 0x000000000000794d */ /* 0x000fea0003800000 */
.L_x_0:
[----:B------:R-:W-:-:S00]  /*0360*/  BRA `(.L_x_0) ;  /* 0xfffffffc00fc7947 */ /* 0x000fc0000383ffff */
[----:B------:R-:W-:-:S00]  /*0370*/  NOP ;  /* 0x0000000000007918 */ /* 0x000fc00000000000 */
        /* <DEDUP_REMOVED lines=8> */
.L_x_1:


//--------------------- .nv.global.init           --------------------------
	.section	.nv.global.init,"aw",@progbits
.nv.global.init:
	.type		_$_str,@object
	.size		_$_str,(_$_str_$_2 - _$_str)
_$_str:
        /*0000*/ 	.byte	0x5f, 0x5f, 0x43, 0x55, 0x44, 0x41, 0x5f, 0x46, 0x54, 0x5a, 0x00
	.type		_$_str_$_2,@object
	.size		_$_str_$_2,(.L_1 - _$_str_$_2)
_$_str_$_2:
        /*000b*/ 	.byte	0x5f, 0x5f, 0x43, 0x55, 0x44, 0x41, 0x5f, 0x50, 0x52, 0x45, 0x43, 0x5f, 0x53, 0x51, 0x52, 0x54
        /*001b*/ 	.byte	0x00
.L_1:


//--------------------- .nv.constant0.triton_poi_fused__native_batch_norm_legit_no_training_relu_threshold_backward_26 --------------------------
	.section	.nv.constant0.triton_poi_fused__native_batch_norm_legit_no_training_relu_threshold_backward_26,"a",@progbits
	.sectionflags	@""
	.align	4
.nv.constant0.triton_poi_fused__native_batch_norm_legit_no_training_relu_threshold_backward_26:
	.zero		588
